	.headerflags	@"EF_CUDA_TEXMODE_UNIFIED EF_CUDA_64BIT_ADDRESS EF_CUDA_ACCELERATORS EF_CUDA_SM90 EF_CUDA_VIRTUAL_SM(EF_CUDA_SM90)"
	.elftype	@"ET_EXEC"


//--------------------- .nv.info                  --------------------------
	.section	.nv.info,"",@"SHT_CUDA_INFO"
	.align	4


	//----- nvinfo : EIATTR_REGCOUNT
	.align		4
        /*0000*/ 	.byte	0x04, 0x2f
        /*0002*/ 	.short	(.L_2 - .L_1)
	.align		4
.L_1:
        /*0004*/ 	.word	index@(triton_poi_fused_add_native_layer_norm_2)
        /*0008*/ 	.word	0x00000017


	//----- nvinfo : EIATTR_MIN_STACK_SIZE
	.align		4
.L_2:
        /*000c*/ 	.byte	0x04, 0x12
        /*000e*/ 	.short	(.L_4 - .L_3)
	.align		4
.L_3:
        /*0010*/ 	.word	index@(triton_poi_fused_add_native_layer_norm_2)
        /*0014*/ 	.word	0x00000000


	//----- nvinfo : EIATTR_FRAME_SIZE
	.align		4
.L_4:
        /*0018*/ 	.byte	0x04, 0x11
        /*001a*/ 	.short	(.L_6 - .L_5)
	.align		4
.L_5:
        /*001c*/ 	.word	index@(triton_poi_fused_add_native_layer_norm_2)
        /*0020*/ 	.word	0x00000000


	//----- nvinfo : EIATTR_MIN_STACK_SIZE
	.align		4
.L_6:
        /*0024*/ 	.byte	0x04, 0x12
        /*0026*/ 	.short	(.L_8 - .L_7)
	.align		4
.L_7:
        /*0028*/ 	.word	index@(triton_poi_fused_add_native_layer_norm_2)
        /*002c*/ 	.word	0x00000000
.L_8:


//--------------------- .nv.info.triton_poi_fused_add_native_layer_norm_2 --------------------------
	.section	.nv.info.triton_poi_fused_add_native_layer_norm_2,"",@"SHT_CUDA_INFO"
	.sectionflags	@""
	.align	4


	//----- nvinfo : EIATTR_CUDA_API_VERSION
	.align		4
        /*0000*/ 	.byte	0x04, 0x37
        /*0002*/ 	.short	(.L_10 - .L_9)
.L_9:
        /*0004*/ 	.word	0x0000007c


	//----- nvinfo : EIATTR_KPARAM_INFO
	.align		4
.L_10:
        /*0008*/ 	.byte	0x04, 0x17
        /*000a*/ 	.short	(.L_12 - .L_11)
.L_11:
        /*000c*/ 	.word	0x00000000
        /*0010*/ 	.short	0x0007
        /*0012*/ 	.short	0x0038
        /*0014*/ 	.byte	0x00, 0xf0, 0x11, 0x00


	//----- nvinfo : EIATTR_KPARAM_INFO
	.align		4
.L_12:
        /*0018*/ 	.byte	0x04, 0x17
        /*001a*/ 	.short	(.L_14 - .L_13)
.L_13:
        /*001c*/ 	.word	0x00000000
        /*0020*/ 	.short	0x0006
        /*0022*/ 	.short	0x0030
        /*0024*/ 	.byte	0x00, 0xf4, 0x21, 0x00


	//----- nvinfo : EIATTR_KPARAM_INFO
	.align		4
.L_14:
        /*0028*/ 	.byte	0x04, 0x17
        /*002a*/ 	.short	(.L_16 - .L_15)
.L_15:
        /*002c*/ 	.word	0x00000000
        /*0030*/ 	.short	0x0005
        /*0032*/ 	.short	0x0028
        /*0034*/ 	.byte	0x00, 0xf4, 0x21, 0x00


	//----- nvinfo : EIATTR_KPARAM_INFO
	.align		4
.L_16:
        /*0038*/ 	.byte	0x04, 0x17
        /*003a*/ 	.short	(.L_18 - .L_17)
.L_17:
        /*003c*/ 	.word	0x00000000
        /*0040*/ 	.short	0x0004
        /*0042*/ 	.short	0x0020
        /*0044*/ 	.byte	0x00, 0xf4, 0x21, 0x00


	//----- nvinfo : EIATTR_KPARAM_INFO
	.align		4
.L_18:
        /*0048*/ 	.byte	0x04, 0x17
        /*004a*/ 	.short	(.L_20 - .L_19)
.L_19:
        /*004c*/ 	.word	0x00000000
        /*0050*/ 	.short	0x0003
        /*0052*/ 	.short	0x0018
        /*0054*/ 	.byte	0x00, 0xf4, 0x21, 0x00


	//----- nvinfo : EIATTR_KPARAM_INFO
	.align		4
.L_20:
        /*0058*/ 	.byte	0x04, 0x17
        /*005a*/ 	.short	(.L_22 - .L_21)
.L_21:
        /*005c*/ 	.word	0x00000000
        /*0060*/ 	.short	0x0002
        /*0062*/ 	.short	0x0010
        /*0064*/ 	.byte	0x00, 0xf4, 0x21, 0x00


	//----- nvinfo : EIATTR_KPARAM_INFO
	.align		4
.L_22:
        /*0068*/ 	.byte	0x04, 0x17
        /*006a*/ 	.short	(.L_24 - .L_23)
.L_23:
        /*006c*/ 	.word	0x00000000
        /*0070*/ 	.short	0x0001
        /*0072*/ 	.short	0x0008
        /*0074*/ 	.byte	0x00, 0xf4, 0x21, 0x00


	//----- nvinfo : EIATTR_KPARAM_INFO
	.align		4
.L_24:
        /*0078*/ 	.byte	0x04, 0x17
        /*007a*/ 	.short	(.L_26 - .L_25)
.L_25:
        /*007c*/ 	.word	0x00000000
        /*0080*/ 	.short	0x0000
        /*0082*/ 	.short	0x0000
        /*0084*/ 	.byte	0x00, 0xf4, 0x21, 0x00


	//----- nvinfo : EIATTR_SPARSE_MMA_MASK
	.align		4
.L_26:
        /*0088*/ 	.byte	0x03, 0x50
        /*008a*/ 	.short	0x0000


	//----- nvinfo : EIATTR_MAXREG_COUNT
	.align		4
        /*008c*/ 	.byte	0x03, 0x1b
        /*008e*/ 	.short	0x00ff


	//----- nvinfo : EIATTR_EXIT_INSTR_OFFSETS
	.align		4
        /*0090*/ 	.byte	0x04, 0x1c
        /*0092*/ 	.short	(.L_28 - .L_27)


	//   ....[0]....
.L_27:
        /*0094*/ 	.word	0x000002a0


	//   ....[1]....
        /*0098*/ 	.word	0x000002c0


	//----- nvinfo : EIATTR_REQNTID
	.align		4
.L_28:
        /*009c*/ 	.byte	0x04, 0x10
        /*009e*/ 	.short	(.L_30 - .L_29)
.L_29:
        /*00a0*/ 	.word	0x00000080
        /*00a4*/ 	.word	0x00000001
        /*00a8*/ 	.word	0x00000001


	//----- nvinfo : EIATTR_CBANK_PARAM_SIZE
	.align		4
.L_30:
        /*00ac*/ 	.byte	0x03, 0x19
        /*00ae*/ 	.short	0x003c


	//----- nvinfo : EIATTR_PARAM_CBANK
	.align		4
        /*00b0*/ 	.byte	0x04, 0x0a
        /*00b2*/ 	.short	(.L_32 - .L_31)
	.align		4
.L_31:
        /*00b4*/ 	.word	index@(.nv.constant0.triton_poi_fused_add_native_layer_norm_2)
        /*00b8*/ 	.short	0x0210
        /*00ba*/ 	.short	0x003c


	//----- nvinfo : EIATTR_SW_WAR
	.align		4
.L_32:
        /*00bc*/ 	.byte	0x04, 0x36
        /*00be*/ 	.short	(.L_34 - .L_33)
.L_33:
        /*00c0*/ 	.word	0x00000008
.L_34:


//--------------------- .nv.callgraph             --------------------------
	.section	.nv.callgraph,"",@"SHT_CUDA_CALLGRAPH"
	.align	4
	.sectionentsize	8
	.align		4
        /*0000*/ 	.word	0x00000000
	.align		4
        /*0004*/ 	.word	0xffffffff
	.align		4
        /*0008*/ 	.word	0x00000000
	.align		4
        /*000c*/ 	.word	0xfffffffe
	.align		4
        /*0010*/ 	.word	0x00000000
	.align		4
        /*0014*/ 	.word	0xfffffffd
	.align		4
        /*0018*/ 	.word	0x00000000
	.align		4
        /*001c*/ 	.word	0xfffffffc


//--------------------- .nv.constant4             --------------------------
	.section	.nv.constant4,"a",@progbits
	.align	8
	.align		8
.nv.constant4:
        /*0000*/ 	.dword	_$_str


//--------------------- .text.triton_poi_fused_add_native_layer_norm_2 --------------------------
	.section	.text.triton_poi_fused_add_native_layer_norm_2,"ax",@progbits
	.align	128
        .global         triton_poi_fused_add_native_layer_norm_2
        .type           triton_poi_fused_add_native_layer_norm_2,@function
        .size           triton_poi_fused_add_native_layer_norm_2,(.L_x_1 - triton_poi_fused_add_native_layer_norm_2)
        .other          triton_poi_fused_add_native_layer_norm_2,@"STO_CUDA_ENTRY STV_DEFAULT"
triton_poi_fused_add_native_layer_norm_2:
.text.triton_poi_fused_add_native_layer_norm_2:
[----:B------:R-:W0:Y:S01]  /*0000*/  LDC R1, c[0x0][0x28] ;  /* 0x00000a00ff017b82 */ /* 0x000e220000000800 */
[----:B------:R-:W1:Y:S07]  /*0010*/  S2R R0, SR_TID.X ;  /* 0x0000000000007919 */ /* 0x000e6e0000002100 */
[----:B------:R-:W2:Y:S01]  /*0020*/  LDC.64 R16, c[0x0][0x228] ;  /* 0x00008a00ff107b82 */ /* 0x000ea20000000a00 */
[----:B------:R-:W-:Y:S01]  /*0030*/  HFMA2.MMA R4, -RZ, RZ, 0, 0 ;  /* 0x00000000ff047435 */ /* 0x000fe200000001ff */
[----:B------:R-:W-:Y:S01]  /*0040*/  ULDC.64 UR4, c[0x0][0x208] ;  /* 0x0000820000047ab9 */ /* 0x000fe20000000a00 */
[----:B------:R-:W3:Y:S05]  /*0050*/  S2R R3, SR_CTAID.X ;  /* 0x0000000000037919 */ /* 0x000eea0000002500 */
[----:B------:R-:W4:Y:S08]  /*0060*/  LDC.64 R6, c[0x0][0x220] ;  /* 0x00008800ff067b82 */ /* 0x000f300000000a00 */
[----:B------:R-:W5:Y:S08]  /*0070*/  LDC.64 R12, c[0x0][0x210] ;  /* 0x00008400ff0c7b82 */ /* 0x000f700000000a00 */
[----:B------:R-:W5:Y:S01]  /*0080*/  LDC.64 R10, c[0x0][0x218] ;  /* 0x00008600ff0a7b82 */ /* 0x000f620000000a00 */
[----:B-1----:R-:W-:-:S07]  /*0090*/  LOP3.LUT R0, R0, 0x7f, RZ, 0xc0, !PT ;  /* 0x0000007f00007812 */ /* 0x002fce00078ec0ff */
[----:B------:R-:W1:Y:S01]  /*00a0*/  LDC.64 R8, c[0x0][0x230] ;  /* 0x00008c00ff087b82 */ /* 0x000e620000000a00 */
[----:B---3--:R-:W-:-:S04]  /*00b0*/  LEA R0, R3, R0, 0x7 ;  /* 0x0000000003007211 */ /* 0x008fc800078e38ff */
[----:B------:R-:W-:Y:S02]  /*00c0*/  SHF.R.S32.HI R3, RZ, 0x1f, R0 ;  /* 0x0000001fff037819 */ /* 0x000fe40000011400 */
[----:B------:R-:W-:Y:S02]  /*00d0*/  ISETP.GE.AND P0, PT, R0, 0x80, PT ;  /* 0x000000800000780c */ /* 0x000fe40003f06270 */
[----:B------:R-:W-:Y:S02]  /*00e0*/  LEA.HI R5, R3, R0, RZ, 0x2 ;  /* 0x0000000003057211 */ /* 0x000fe400078f10ff */
[----:B------:R-:W3:Y:S02]  /*00f0*/  LDC.64 R2, c[0x0][0x238] ;  /* 0x00008e00ff027b82 */ /* 0x000ee40000000a00 */
[----:B------:R-:W-:Y:S02]  /*0100*/  SHF.R.S32.HI R15, RZ, 0x2, R5 ;  /* 0x00000002ff0f7819 */ /* 0x000fe40000011405 */
[----:B------:R-:W-:-:S03]  /*0110*/  LOP3.LUT R5, R5, 0xfffffffc, RZ, 0xc0, !PT ;  /* 0xfffffffc05057812 */ /* 0x000fc600078ec0ff */
[----:B--2---:R-:W-:Y:S01]  /*0120*/  IMAD.WIDE R16, R15, 0x4, R16 ;  /* 0x000000040f107825 */ /* 0x004fe200078e0210 */
[----:B------:R-:W-:-:S04]  /*0130*/  IADD3 R19, R0, -R5, RZ ;  /* 0x8000000500137210 */ /* 0x000fc80007ffe0ff */
[----:B------:R2:W3:Y:S01]  /*0140*/  @!P0 LDG.E.EL R4, desc[UR4][R16.64] ;  /* 0x0000000410048981 */ /* 0x0004e2000c2e1900 */
[----:B----4-:R-:W-:Y:S01]  /*0150*/  IMAD.WIDE R6, R15, 0x4, R6 ;  /* 0x000000040f067825 */ /* 0x010fe200078e0206 */
[----:B------:R-:W-:Y:S02]  /*0160*/  MOV R5, RZ ;  /* 0x000000ff00057202 */ /* 0x000fe40000000f00 */
[----:B------:R-:W-:Y:S01]  /*0170*/  CS2R R14, SRZ ;  /* 0x00000000000e7805 */ /* 0x000fe2000001ff00 */
[----:B-----5:R-:W-:-:S04]  /*0180*/  IMAD.WIDE R12, R0, 0x4, R12 ;  /* 0x00000004000c7825 */ /* 0x020fc800078e020c */
[C---:B0-----:R-:W-:Y:S01]  /*0190*/  IMAD.WIDE R10, R19.reuse, 0x4, R10 ;  /* 0x00000004130a7825 */ /* 0x041fe200078e020a */
[----:B------:R-:W4:Y:S01]  /*01a0*/  @!P0 LDG.E R5, desc[UR4][R12.64] ;  /* 0x000000040c058981 */ /* 0x000f22000c1e1900 */
[----:B--2---:R-:W0:Y:S03]  /*01b0*/  LDC.64 R16, c[0x0][0x240] ;  /* 0x00009000ff107b82 */ /* 0x004e260000000a00 */
[----:B------:R-:W4:Y:S01]  /*01c0*/  @!P0 LDG.E.EL R14, desc[UR4][R10.64] ;  /* 0x000000040a0e8981 */ /* 0x000f22000c2e1900 */
[----:B-1----:R-:W-:-:S03]  /*01d0*/  IMAD.WIDE R8, R19, 0x4, R8 ;  /* 0x0000000413087825 */ /* 0x002fc600078e0208 */
[----:B------:R-:W2:Y:S01]  /*01e0*/  @!P0 LDG.E.EL R15, desc[UR4][R6.64] ;  /* 0x00000004060f8981 */ /* 0x000ea2000c2e1900 */
[----:B---3--:R-:W-:Y:S01]  /*01f0*/  IMAD.WIDE R2, R19, 0x4, R2 ;  /* 0x0000000413027825 */ /* 0x008fe200078e0202 */
[----:B------:R-:W-:-:S06]  /*0200*/  CS2R R18, SRZ ;  /* 0x0000000000127805 */ /* 0x000fcc000001ff00 */
[----:B------:R-:W3:Y:S04]  /*0210*/  @!P0 LDG.E.EL R18, desc[UR4][R8.64] ;  /* 0x0000000408128981 */ /* 0x000ee8000c2e1900 */
[----:B------:R-:W3:Y:S01]  /*0220*/  @!P0 LDG.E.EL R19, desc[UR4][R2.64] ;  /* 0x0000000402138981 */ /* 0x000ee2000c2e1900 */
[----:B------:R-:W-:-:S06]  /*0230*/  FADD R20, R4, 9.9999997473787516356e-06 ;  /* 0x3727c5ac04147421 */ /* 0x000fcc0000000000 */
[----:B------:R-:W1:Y:S01]  /*0240*/  MUFU.RSQ R20, R20 ;  /* 0x0000001400147308 */ /* 0x000e620000001400 */
[----:B----4-:R-:W-:Y:S01]  /*0250*/  FADD R14, R14, R5 ;  /* 0x000000050e0e7221 */ /* 0x010fe20000000000 */
[----:B0-----:R-:W-:-:S04]  /*0260*/  IMAD.WIDE R4, R0, 0x4, R16 ;  /* 0x0000000400047825 */ /* 0x001fc800078e0210 */
[----:B--2---:R-:W-:-:S04]  /*0270*/  FADD R15, R14, -R15 ;  /* 0x8000000f0e0f7221 */ /* 0x004fc80000000000 */
[----:B-1----:R-:W-:-:S04]  /*0280*/  FMUL R6, R20, R15 ;  /* 0x0000000f14067220 */ /* 0x002fc80000400000 */
[----:B---3--:R-:W-:Y:S01]  /*0290*/  FFMA R19, R6, R18, R19 ;  /* 0x0000001206137223 */ /* 0x008fe20000000013 */
[----:B------:R-:W-:Y:S06]  /*02a0*/  @P0 EXIT ;  /* 0x000000000000094d */ /* 0x000fec0003800000 */
[----:B------:R-:W-:Y:S01]  /*02b0*/  STG.E desc[UR4][R4.64], R19 ;  /* 0x0000001304007986 */ /* 0x000fe2000c101904 */
[----:B------:R-:W-:Y:S05]  /*02c0*/  EXIT ;  /* 0x000000000000794d */ /* 0x000fea0003800000 */
.L_x_0:
[----:B------:R-:W-:-:S00]  /*02d0*/  BRA `(.L_x_0) ;  /* 0xfffffffc00fc7947 */ /* 0x000fc0000383ffff */
[----:B------:R-:W-:-:S00]  /*02e0*/  NOP ;  /* 0x0000000000007918 */ /* 0x000fc00000000000 */
        /* <DEDUP_REMOVED lines=9> */
.L_x_1:


//--------------------- .nv.global.init           --------------------------
	.section	.nv.global.init,"aw",@progbits
.nv.global.init:
	.type		_$_str,@object
	.size		_$_str,(.L_0 - _$_str)
_$_str:
        /*0000*/ 	.byte	0x5f, 0x5f, 0x43, 0x55, 0x44, 0x41, 0x5f, 0x46, 0x54, 0x5a, 0x00
.L_0:


//--------------------- .nv.constant0.triton_poi_fused_add_native_layer_norm_2 --------------------------
	.section	.nv.constant0.triton_poi_fused_add_native_layer_norm_2,"a",@progbits
	.sectionflags	@""
	.align	4
.nv.constant0.triton_poi_fused_add_native_layer_norm_2:
	.zero		588
